	.headerflags	@"EF_CUDA_TEXMODE_UNIFIED EF_CUDA_64BIT_ADDRESS EF_CUDA_ACCELERATORS EF_CUDA_SM90 EF_CUDA_VIRTUAL_SM(EF_CUDA_SM90)"
	.elftype	@"ET_EXEC"


//--------------------- .nv.info                  --------------------------
	.section	.nv.info,"",@"SHT_CUDA_INFO"
	.align	4


	//----- nvinfo : EIATTR_REGCOUNT
	.align		4
        /*0000*/ 	.byte	0x04, 0x2f
        /*0002*/ 	.short	(.L_1 - .L_0)
	.align		4
.L_0:
        /*0004*/ 	.word	index@(triton_per_fused_abs_mean_relu_sub_38)
        /*0008*/ 	.word	0x00000013


	//----- nvinfo : EIATTR_MIN_STACK_SIZE
	.align		4
.L_1:
        /*000c*/ 	.byte	0x04, 0x12
        /*000e*/ 	.short	(.L_3 - .L_2)
	.align		4
.L_2:
        /*0010*/ 	.word	index@(triton_per_fused_abs_mean_relu_sub_38)
        /*0014*/ 	.word	0x00000000


	//----- nvinfo : EIATTR_FRAME_SIZE
	.align		4
.L_3:
        /*0018*/ 	.byte	0x04, 0x11
        /*001a*/ 	.short	(.L_5 - .L_4)
	.align		4
.L_4:
        /*001c*/ 	.word	index@(triton_per_fused_abs_mean_relu_sub_38)
        /*0020*/ 	.word	0x00000000


	//----- nvinfo : EIATTR_MIN_STACK_SIZE
	.align		4
.L_5:
        /*0024*/ 	.byte	0x04, 0x12
        /*0026*/ 	.short	(.L_7 - .L_6)
	.align		4
.L_6:
        /*0028*/ 	.word	index@(triton_per_fused_abs_mean_relu_sub_38)
        /*002c*/ 	.word	0x00000000
.L_7:


//--------------------- .nv.info.triton_per_fused_abs_mean_relu_sub_38 --------------------------
	.section	.nv.info.triton_per_fused_abs_mean_relu_sub_38,"",@"SHT_CUDA_INFO"
	.sectionflags	@""
	.align	4


	//----- nvinfo : EIATTR_CUDA_API_VERSION
	.align		4
        /*0000*/ 	.byte	0x04, 0x37
        /*0002*/ 	.short	(.L_9 - .L_8)
.L_8:
        /*0004*/ 	.word	0x0000007c


	//----- nvinfo : EIATTR_KPARAM_INFO
	.align		4
.L_9:
        /*0008*/ 	.byte	0x04, 0x17
        /*000a*/ 	.short	(.L_11 - .L_10)
.L_10:
        /*000c*/ 	.word	0x00000000
        /*0010*/ 	.short	0x0004
        /*0012*/ 	.short	0x001c
        /*0014*/ 	.byte	0x00, 0xf0, 0x11, 0x00


	//----- nvinfo : EIATTR_KPARAM_INFO
	.align		4
.L_11:
        /*0018*/ 	.byte	0x04, 0x17
        /*001a*/ 	.short	(.L_13 - .L_12)
.L_12:
        /*001c*/ 	.word	0x00000000
        /*0020*/ 	.short	0x0003
        /*0022*/ 	.short	0x0018
        /*0024*/ 	.byte	0x00, 0xf0, 0x11, 0x00


	//----- nvinfo : EIATTR_KPARAM_INFO
	.align		4
.L_13:
        /*0028*/ 	.byte	0x04, 0x17
        /*002a*/ 	.short	(.L_15 - .L_14)
.L_14:
        /*002c*/ 	.word	0x00000000
        /*0030*/ 	.short	0x0002
        /*0032*/ 	.short	0x0010
        /*0034*/ 	.byte	0x00, 0xf4, 0x21, 0x00


	//----- nvinfo : EIATTR_KPARAM_INFO
	.align		4
.L_15:
        /*0038*/ 	.byte	0x04, 0x17
        /*003a*/ 	.short	(.L_17 - .L_16)
.L_16:
        /*003c*/ 	.word	0x00000000
        /*0040*/ 	.short	0x0001
        /*0042*/ 	.short	0x0008
        /*0044*/ 	.byte	0x00, 0xf4, 0x21, 0x00


	//----- nvinfo : EIATTR_KPARAM_INFO
	.align		4
.L_17:
        /*0048*/ 	.byte	0x04, 0x17
        /*004a*/ 	.short	(.L_19 - .L_18)
.L_18:
        /*004c*/ 	.word	0x00000000
        /*0050*/ 	.short	0x0000
        /*0052*/ 	.short	0x0000
        /*0054*/ 	.byte	0x00, 0xf4, 0x21, 0x00


	//----- nvinfo : EIATTR_SPARSE_MMA_MASK
	.align		4
.L_19:
        /*0058*/ 	.byte	0x03, 0x50
        /*005a*/ 	.short	0x0000


	//----- nvinfo : EIATTR_MAXREG_COUNT
	.align		4
        /*005c*/ 	.byte	0x03, 0x1b
        /*005e*/ 	.short	0x00ff


	//----- nvinfo : EIATTR_COOP_GROUP_MASK_REGIDS
	.align		4
        /*0060*/ 	.byte	0x04, 0x29
        /*0062*/ 	.short	(.L_21 - .L_20)


	//   ....[0]....
.L_20:
        /*0064*/ 	.word	0xffffffff


	//   ....[1]....
        /*0068*/ 	.word	0xffffffff


	//   ....[2]....
        /*006c*/ 	.word	0xffffffff


	//   ....[3]....
        /*0070*/ 	.word	0xffffffff


	//   ....[4]....
        /*0074*/ 	.word	0xffffffff


	//----- nvinfo : EIATTR_COOP_GROUP_INSTR_OFFSETS
	.align		4
.L_21:
        /*0078*/ 	.byte	0x04, 0x28
        /*007a*/ 	.short	(.L_23 - .L_22)


	//   ....[0]....
.L_22:
        /*007c*/ 	.word	0x00000480


	//   ....[1]....
        /*0080*/ 	.word	0x000004b0


	//   ....[2]....
        /*0084*/ 	.word	0x00000570


	//   ....[3]....
        /*0088*/ 	.word	0x00000590


	//   ....[4]....
        /*008c*/ 	.word	0x000005c0


	//----- nvinfo : EIATTR_EXIT_INSTR_OFFSETS
	.align		4
.L_23:
        /*0090*/ 	.byte	0x04, 0x1c
        /*0092*/ 	.short	(.L_25 - .L_24)


	//   ....[0]....
.L_24:
        /*0094*/ 	.word	0x00000650


	//   ....[1]....
        /*0098*/ 	.word	0x000006a0


	//----- nvinfo : EIATTR_REQNTID
	.align		4
.L_25:
        /*009c*/ 	.byte	0x04, 0x10
        /*009e*/ 	.short	(.L_27 - .L_26)
.L_26:
        /*00a0*/ 	.word	0x00000100
        /*00a4*/ 	.word	0x00000001
        /*00a8*/ 	.word	0x00000001


	//----- nvinfo : EIATTR_CBANK_PARAM_SIZE
	.align		4
.L_27:
        /*00ac*/ 	.byte	0x03, 0x19
        /*00ae*/ 	.short	0x0020


	//----- nvinfo : EIATTR_PARAM_CBANK
	.align		4
        /*00b0*/ 	.byte	0x04, 0x0a
        /*00b2*/ 	.short	(.L_29 - .L_28)
	.align		4
.L_28:
        /*00b4*/ 	.word	index@(.nv.constant0.triton_per_fused_abs_mean_relu_sub_38)
        /*00b8*/ 	.short	0x0210
        /*00ba*/ 	.short	0x0020


	//----- nvinfo : EIATTR_SW_WAR
	.align		4
.L_29:
        /*00bc*/ 	.byte	0x04, 0x36
        /*00be*/ 	.short	(.L_31 - .L_30)
.L_30:
        /*00c0*/ 	.word	0x00000008
.L_31:


//--------------------- .nv.callgraph             --------------------------
	.section	.nv.callgraph,"",@"SHT_CUDA_CALLGRAPH"
	.align	4
	.sectionentsize	8
	.align		4
        /*0000*/ 	.word	0x00000000
	.align		4
        /*0004*/ 	.word	0xffffffff
	.align		4
        /*0008*/ 	.word	0x00000000
	.align		4
        /*000c*/ 	.word	0xfffffffe
	.align		4
        /*0010*/ 	.word	0x00000000
	.align		4
        /*0014*/ 	.word	0xfffffffd
	.align		4
        /*0018*/ 	.word	0x00000000
	.align		4
        /*001c*/ 	.word	0xfffffffc


//--------------------- .text.triton_per_fused_abs_mean_relu_sub_38 --------------------------
	.section	.text.triton_per_fused_abs_mean_relu_sub_38,"ax",@progbits
	.sectionflags	@"SHF_BARRIERS=1"
	.align	128
        .global         triton_per_fused_abs_mean_relu_sub_38
        .type           triton_per_fused_abs_mean_relu_sub_38,@function
        .size           triton_per_fused_abs_mean_relu_sub_38,(.L_x_1 - triton_per_fused_abs_mean_relu_sub_38)
        .other          triton_per_fused_abs_mean_relu_sub_38,@"STO_CUDA_ENTRY STV_DEFAULT"
triton_per_fused_abs_mean_relu_sub_38:
.text.triton_per_fused_abs_mean_relu_sub_38:
[----:B------:R-:W0:Y:S01]  /*0000*/  LDC R1, c[0x0][0x28] ;  /* 0x00000a00ff017b82 */ /* 0x000e220000000800 */
[----:B------:R-:W1:Y:S07]  /*0010*/  S2R R12, SR_TID.X ;  /* 0x00000000000c7919 */ /* 0x000e6e0000002100 */
[----:B------:R-:W2:Y:S01]  /*0020*/  LDC.64 R4, c[0x0][0x210] ;  /* 0x00008400ff047b82 */ /* 0x000ea20000000a00 */
[----:B------:R-:W-:Y:S01]  /*0030*/  CS2R R14, SRZ ;  /* 0x00000000000e7805 */ /* 0x000fe2000001ff00 */
[----:B------:R-:W-:Y:S01]  /*0040*/  IMAD.MOV.U32 R13, RZ, RZ, RZ ;  /* 0x000000ffff0d7224 */ /* 0x000fe200078e00ff */
[----:B------:R-:W3:Y:S01]  /*0050*/  S2R R3, SR_CTAID.X ;  /* 0x0000000000037919 */ /* 0x000ee20000002500 */
[----:B------:R-:W-:Y:S01]  /*0060*/  ULDC.64 UR6, c[0x0][0x208] ;  /* 0x0000820000067ab9 */ /* 0x000fe20000000a00 */
[C---:B-1----:R-:W-:Y:S01]  /*0070*/  LOP3.LUT R6, R12.reuse, 0x7, RZ, 0xc0, !PT ;  /* 0x000000070c067812 */ /* 0x042fe200078ec0ff */
[----:B------:R-:W-:-:S04]  /*0080*/  IMAD.SHL.U32 R10, R12, 0x40, RZ ;  /* 0x000000400c0a7824 */ /* 0x000fc800078e00ff */
[----:B---3--:R-:W-:Y:S01]  /*0090*/  IMAD R0, R3, 0x8, R6 ;  /* 0x0000000803007824 */ /* 0x008fe200078e0206 */
[----:B------:R-:W-:-:S04]  /*00a0*/  LOP3.LUT R10, R10, 0x1e00, RZ, 0xc0, !PT ;  /* 0x00001e000a0a7812 */ /* 0x000fc800078ec0ff */
[----:B------:R-:W-:Y:S02]  /*00b0*/  SHF.R.S32.HI R3, RZ, 0x1f, R0 ;  /* 0x0000001fff037819 */ /* 0x000fe40000011400 */
[----:B------:R-:W-:Y:S02]  /*00c0*/  ISETP.GE.AND P0, PT, R0, 0x100, PT ;  /* 0x000001000000780c */ /* 0x000fe40003f06270 */
[----:B------:R-:W-:Y:S02]  /*00d0*/  LEA.HI R8, R3, R0, RZ, 0x6 ;  /* 0x0000000003087211 */ /* 0x000fe400078f30ff */
[----:B------:R-:W1:Y:S02]  /*00e0*/  LDC.64 R2, c[0x0][0x218] ;  /* 0x00008600ff027b82 */ /* 0x000e640000000a00 */
[C---:B------:R-:W-:Y:S01]  /*00f0*/  LOP3.LUT R9, R8.reuse, 0x1fffffc0, RZ, 0xc0, !PT ;  /* 0x1fffffc008097812 */ /* 0x040fe200078ec0ff */
[----:B------:R-:W-:-:S04]  /*0100*/  IMAD.SHL.U32 R8, R8, 0x80, RZ ;  /* 0x0000008008087824 */ /* 0x000fc800078e00ff */
[----:B------:R-:W-:Y:S01]  /*0110*/  IMAD.IADD R9, R0, 0x1, -R9 ;  /* 0x0000000100097824 */ /* 0x000fe200078e0a09 */
[----:B------:R-:W-:-:S03]  /*0120*/  LOP3.LUT R8, R8, 0xffffe000, RZ, 0xc0, !PT ;  /* 0xffffe00008087812 */ /* 0x000fc600078ec0ff */
[----:B------:R-:W-:Y:S01]  /*0130*/  IMAD R9, R9, 0x8, R10 ;  /* 0x0000000809097824 */ /* 0x000fe200078e020a */
[----:B------:R-:W-:-:S03]  /*0140*/  SHF.R.U32.HI R10, RZ, 0x7, R12 ;  /* 0x00000007ff0a7819 */ /* 0x000fc6000001160c */
[----:B------:R-:W-:Y:S01]  /*0150*/  IMAD.IADD R8, R9, 0x1, R8 ;  /* 0x0000000109087824 */ /* 0x000fe200078e0208 */
[----:B------:R-:W-:-:S04]  /*0160*/  SGXT.U32 R9, R10, 0x1 ;  /* 0x000000010a09781a */ /* 0x000fc80000000000 */
[----:B------:R-:W-:-:S05]  /*0170*/  LOP3.LUT R9, R8, R9, RZ, 0xfc, !PT ;  /* 0x0000000908097212 */ /* 0x000fca00078efcff */
[----:B--2---:R-:W-:-:S04]  /*0180*/  IMAD.WIDE R4, R9, 0x4, R4 ;  /* 0x0000000409047825 */ /* 0x004fc800078e0204 */
[----:B-1----:R-:W-:Y:S01]  /*0190*/  IMAD.WIDE R2, R9, 0x4, R2 ;  /* 0x0000000409027825 */ /* 0x002fe200078e0202 */
[----:B------:R-:W-:Y:S02]  /*01a0*/  CS2R R8, SRZ ;  /* 0x0000000000087805 */ /* 0x000fe4000001ff00 */
[----:B------:R-:W-:Y:S02]  /*01b0*/  CS2R R10, SRZ ;  /* 0x00000000000a7805 */ /* 0x000fe4000001ff00 */
[----:B------:R-:W2:Y:S04]  /*01c0*/  @!P0 LDG.E.EL R14, desc[UR6][R2.64+0x8] ;  /* 0x00000806020e8981 */ /* 0x000ea8000c2e1900 */
[----:B------:R-:W3:Y:S01]  /*01d0*/  @!P0 LDG.E.EL R9, desc[UR6][R4.64+0x8] ;  /* 0x0000080604098981 */ /* 0x000ee2000c2e1900 */
[----:B------:R-:W-:-:S03]  /*01e0*/  IMAD.MOV.U32 R16, RZ, RZ, RZ ;  /* 0x000000ffff107224 */ /* 0x000fc600078e00ff */
[----:B------:R-:W4:Y:S04]  /*01f0*/  @!P0 LDG.E.EL R8, desc[UR6][R4.64] ;  /* 0x0000000604088981 */ /* 0x000f28000c2e1900 */
[----:B------:R-:W5:Y:S04]  /*0200*/  @!P0 LDG.E.EL R13, desc[UR6][R2.64] ;  /* 0x00000006020d8981 */ /* 0x000f68000c2e1900 */
[----:B------:R-:W5:Y:S04]  /*0210*/  @!P0 LDG.E.EL R10, desc[UR6][R4.64+0x10] ;  /* 0x00001006040a8981 */ /* 0x000f68000c2e1900 */
[----:B------:R-:W5:Y:S04]  /*0220*/  @!P0 LDG.E.EL R15, desc[UR6][R2.64+0x10] ;  /* 0x00001006020f8981 */ /* 0x000f68000c2e1900 */
[----:B------:R1:W5:Y:S04]  /*0230*/  @!P0 LDG.E.EL R11, desc[UR6][R4.64+0x18] ;  /* 0x00001806040b8981 */ /* 0x000368000c2e1900 */
[----:B------:R1:W5:Y:S01]  /*0240*/  @!P0 LDG.E.EL R16, desc[UR6][R2.64+0x18] ;  /* 0x0000180602108981 */ /* 0x000362000c2e1900 */
[----:B------:R-:W1:Y:S01]  /*0250*/  S2UR UR5, SR_CgaCtaId ;  /* 0x00000000000579c3 */ /* 0x000e620000008800 */
[----:B------:R-:W-:-:S02]  /*0260*/  UMOV UR4, 0x400 ;  /* 0x0000040000047882 */ /* 0x000fc40000000000 */
[----:B01----:R-:W-:Y:S01]  /*0270*/  UPRMT UR4, UR5, 0x654, UR4 ;  /* 0x0000065405047896 */ /* 0x003fe20008000004 */
[----:B--2---:R-:W-:Y:S02]  /*0280*/  SEL R14, R14, RZ, !P0 ;  /* 0x000000ff0e0e7207 */ /* 0x004fe40004000000 */
[----:B---3--:R-:W-:Y:S02]  /*0290*/  SEL R9, R9, RZ, !P0 ;  /* 0x000000ff09097207 */ /* 0x008fe40004000000 */
[----:B------:R-:W-:Y:S02]  /*02a0*/  FSETP.GEU.AND P3, PT, R14, RZ, PT ;  /* 0x000000ff0e00720b */ /* 0x000fe40003f6e000 */
[----:B----4-:R-:W-:Y:S02]  /*02b0*/  SEL R8, R8, RZ, !P0 ;  /* 0x000000ff08087207 */ /* 0x010fe40004000000 */
[----:B------:R-:W-:Y:S02]  /*02c0*/  FSETP.GEU.AND P1, PT, R9, RZ, PT ;  /* 0x000000ff0900720b */ /* 0x000fe40003f2e000 */
[----:B-----5:R-:W-:-:S02]  /*02d0*/  SEL R13, R13, RZ, !P0 ;  /* 0x000000ff0d0d7207 */ /* 0x020fc40004000000 */
[----:B------:R-:W-:Y:S02]  /*02e0*/  FSETP.GEU.AND P2, PT, R8, RZ, PT ;  /* 0x000000ff0800720b */ /* 0x000fe40003f4e000 */
[----:B------:R-:W-:Y:S02]  /*02f0*/  FSETP.GEU.AND P4, PT, R13, RZ, PT ;  /* 0x000000ff0d00720b */ /* 0x000fe40003f8e000 */
[----:B------:R-:W-:Y:S02]  /*0300*/  SEL R10, R10, RZ, !P0 ;  /* 0x000000ff0a0a7207 */ /* 0x000fe40004000000 */
[----:B------:R-:W-:Y:S02]  /*0310*/  SEL R15, R15, RZ, !P0 ;  /* 0x000000ff0f0f7207 */ /* 0x000fe40004000000 */
[----:B------:R-:W-:Y:S02]  /*0320*/  FSEL R4, R9, RZ, P1 ;  /* 0x000000ff09047208 */ /* 0x000fe40000800000 */
[----:B------:R-:W-:-:S02]  /*0330*/  FSEL R5, R14, RZ, P3 ;  /* 0x000000ff0e057208 */ /* 0x000fc40001800000 */
[----:B------:R-:W-:Y:S02]  /*0340*/  FSEL R8, R8, RZ, P2 ;  /* 0x000000ff08087208 */ /* 0x000fe40001000000 */
[----:B------:R-:W-:Y:S02]  /*0350*/  FSEL R3, R13, RZ, P4 ;  /* 0x000000ff0d037208 */ /* 0x000fe40002000000 */
[----:B------:R-:W-:Y:S02]  /*0360*/  SEL R11, R11, RZ, !P0 ;  /* 0x000000ff0b0b7207 */ /* 0x000fe40004000000 */
[----:B------:R-:W-:Y:S02]  /*0370*/  SEL R16, R16, RZ, !P0 ;  /* 0x000000ff10107207 */ /* 0x000fe40004000000 */
[----:B------:R-:W-:Y:S02]  /*0380*/  FSETP.GEU.AND P1, PT, R10, RZ, PT ;  /* 0x000000ff0a00720b */ /* 0x000fe40003f2e000 */
[----:B------:R-:W-:Y:S01]  /*0390*/  FSETP.GEU.AND P3, PT, R15, RZ, PT ;  /* 0x000000ff0f00720b */ /* 0x000fe20003f6e000 */
[----:B------:R-:W-:Y:S01]  /*03a0*/  FADD R4, R4, -R5 ;  /* 0x8000000504047221 */ /* 0x000fe20000000000 */
[----:B------:R-:W-:Y:S01]  /*03b0*/  FSETP.GEU.AND P2, PT, R11, RZ, PT ;  /* 0x000000ff0b00720b */ /* 0x000fe20003f4e000 */
[----:B------:R-:W-:Y:S01]  /*03c0*/  FADD R9, R8, -R3 ;  /* 0x8000000308097221 */ /* 0x000fe20000000000 */
[----:B------:R-:W-:-:S02]  /*03d0*/  FSETP.GEU.AND P4, PT, R16, RZ, PT ;  /* 0x000000ff1000720b */ /* 0x000fc40003f8e000 */
[----:B------:R-:W-:Y:S02]  /*03e0*/  FSEL R2, R10, RZ, P1 ;  /* 0x000000ff0a027208 */ /* 0x000fe40000800000 */
[----:B------:R-:W-:Y:S01]  /*03f0*/  FSEL R5, R15, RZ, P3 ;  /* 0x000000ff0f057208 */ /* 0x000fe20001800000 */
[----:B------:R-:W-:Y:S01]  /*0400*/  FADD R9, |R4|, |R9| ;  /* 0x4000000904097221 */ /* 0x000fe20000000200 */
[----:B------:R-:W-:Y:S02]  /*0410*/  FSEL R3, R11, RZ, P2 ;  /* 0x000000ff0b037208 */ /* 0x000fe40001000000 */
[----:B------:R-:W-:Y:S01]  /*0420*/  FSEL R16, R16, RZ, P4 ;  /* 0x000000ff10107208 */ /* 0x000fe20002000000 */
[----:B------:R-:W-:-:S04]  /*0430*/  FADD R2, R2, -R5 ;  /* 0x8000000502027221 */ /* 0x000fc80000000000 */
[----:B------:R-:W-:Y:S01]  /*0440*/  FADD R3, R3, -R16 ;  /* 0x8000001003037221 */ /* 0x000fe20000000000 */
[----:B------:R-:W-:-:S04]  /*0450*/  FADD R2, |R2|, R9 ;  /* 0x0000000902027221 */ /* 0x000fc80000000200 */
[----:B------:R-:W-:-:S05]  /*0460*/  FADD R2, |R3|, R2 ;  /* 0x0000000203027221 */ /* 0x000fca0000000200 */
[----:B------:R-:W-:-:S05]  /*0470*/  FSEL R3, R2, RZ, !P0 ;  /* 0x000000ff02037208 */ /* 0x000fca0004000000 */
[----:B------:R-:W0:Y:S01]  /*0480*/  SHFL.BFLY PT, R2, R3, 0x10, 0x1f ;  /* 0x0e001f0003027f89 */ /* 0x000e2200000e0000 */
[----:B------:R-:W-:Y:S01]  /*0490*/  SHF.R.U32.HI R8, RZ, 0x3, R12 ;  /* 0x00000003ff087819 */ /* 0x000fe2000001160c */
[----:B0-----:R-:W-:-:S05]  /*04a0*/  FADD R4, R3, R2 ;  /* 0x0000000203047221 */ /* 0x001fca0000000000 */
[----:B------:R-:W0:Y:S01]  /*04b0*/  SHFL.BFLY PT, R5, R4, 0x8, 0x1f ;  /* 0x0d001f0004057f89 */ /* 0x000e2200000e0000 */
[----:B------:R-:W-:Y:S02]  /*04c0*/  LOP3.LUT R2, R12, 0x1f, RZ, 0xc0, !PT ;  /* 0x0000001f0c027812 */ /* 0x000fe400078ec0ff */
[----:B------:R-:W-:Y:S02]  /*04d0*/  LOP3.LUT R9, R8, 0x1c, RZ, 0xc0, !PT ;  /* 0x0000001c08097812 */ /* 0x000fe400078ec0ff */
[----:B------:R-:W-:Y:S01]  /*04e0*/  ISETP.GE.U32.AND P0, PT, R2, 0x8, PT ;  /* 0x000000080200780c */ /* 0x000fe20003f06070 */
[----:B------:R-:W-:-:S05]  /*04f0*/  IMAD.SHL.U32 R8, R6, 0x20, RZ ;  /* 0x0000002006087824 */ /* 0x000fca00078e00ff */
[----:B------:R-:W-:Y:S01]  /*0500*/  LOP3.LUT R3, R8, R9, RZ, 0xfc, !PT ;  /* 0x0000000908037212 */ /* 0x000fe200078efcff */
[----:B0-----:R-:W-:-:S06]  /*0510*/  FADD R14, R4, R5 ;  /* 0x00000005040e7221 */ /* 0x001fcc0000000000 */
[----:B------:R-:W-:Y:S01]  /*0520*/  @!P0 STS [R3+UR4], R14 ;  /* 0x0000000e03008988 */ /* 0x000fe20008000804 */
[----:B------:R-:W-:Y:S01]  /*0530*/  BAR.SYNC.DEFER_BLOCKING 0x0 ;  /* 0x0000000000007b1d */ /* 0x000fe20000010000 */
[C---:B------:R-:W-:Y:S02]  /*0540*/  ISETP.GE.AND P1, PT, R12.reuse, 0x40, PT ;  /* 0x000000400c00780c */ /* 0x040fe40003f26270 */
[----:B------:R-:W-:-:S11]  /*0550*/  LEA R4, R12, UR4, 0x2 ;  /* 0x000000040c047c11 */ /* 0x000fd6000f8e10ff */
[----:B------:R-:W0:Y:S04]  /*0560*/  @!P1 LDS R7, [R4] ;  /* 0x0000000004079984 */ /* 0x000e280000000800 */
[----:B0-----:R-:W0:Y:S02]  /*0570*/  SHFL.BFLY PT, R2, R7, 0x4, 0x1f ;  /* 0x0c801f0007027f89 */ /* 0x001e2400000e0000 */
[----:B0-----:R-:W-:-:S05]  /*0580*/  FADD R5, R7, R2 ;  /* 0x0000000207057221 */ /* 0x001fca0000000000 */
[----:B------:R-:W0:Y:S01]  /*0590*/  SHFL.BFLY PT, R2, R5, 0x2, 0x1f ;  /* 0x0c401f0005027f89 */ /* 0x000e2200000e0000 */
[----:B------:R-:W-:Y:S01]  /*05a0*/  ISETP.NE.AND P0, PT, R6, RZ, PT ;  /* 0x000000ff0600720c */ /* 0x000fe20003f05270 */
[----:B0-----:R-:W-:-:S05]  /*05b0*/  FADD R10, R5, R2 ;  /* 0x00000002050a7221 */ /* 0x001fca0000000000 */
[----:B------:R-:W0:Y:S01]  /*05c0*/  SHFL.BFLY PT, R11, R10, 0x1, 0x1f ;  /* 0x0c201f000a0b7f89 */ /* 0x000e2200000e0000 */
[----:B------:R-:W-:Y:S02]  /*05d0*/  ISETP.LT.AND P0, PT, R12, 0x40, !P0 ;  /* 0x000000400c00780c */ /* 0x000fe40004701270 */
[----:B------:R-:W-:-:S04]  /*05e0*/  SHF.R.U32.HI R2, RZ, 0x3, R12 ;  /* 0x00000003ff027819 */ /* 0x000fc8000001160c */
[----:B------:R-:W-:-:S04]  /*05f0*/  SGXT.U32 R2, R2, 0x2 ;  /* 0x000000020202781a */ /* 0x000fc80000000000 */
[----:B------:R-:W-:Y:S01]  /*0600*/  LOP3.LUT P1, RZ, R9, R2, RZ, 0xfc, !PT ;  /* 0x0000000209ff7212 */ /* 0x000fe2000782fcff */
[----:B0-----:R-:W-:-:S05]  /*0610*/  FADD R11, R10, R11 ;  /* 0x0000000b0a0b7221 */ /* 0x001fca0000000000 */
[----:B------:R0:W-:Y:S01]  /*0620*/  @P0 STS [R4], R11 ;  /* 0x0000000b04000388 */ /* 0x0001e20000000800 */
[----:B------:R-:W-:Y:S01]  /*0630*/  BAR.SYNC.DEFER_BLOCKING 0x0 ;  /* 0x0000000000007b1d */ /* 0x000fe20000010000 */
[----:B------:R-:W-:-:S13]  /*0640*/  ISETP.LT.AND P1, PT, R0, 0x100, !P1 ;  /* 0x000001000000780c */ /* 0x000fda0004f21270 */
[----:B0-----:R-:W-:Y:S05]  /*0650*/  @!P1 EXIT ;  /* 0x000000000000994d */ /* 0x001fea0003800000 */
[----:B------:R-:W0:Y:S01]  /*0660*/  LDS R5, [R8+UR4] ;  /* 0x0000000408057984 */ /* 0x000e220008000800 */
[----:B------:R-:W1:Y:S02]  /*0670*/  LDC.64 R2, c[0x0][0x220] ;  /* 0x00008800ff027b82 */ /* 0x000e640000000a00 */
[----:B-1----:R-:W-:-:S05]  /*0680*/  IMAD.WIDE R2, R0, 0x4, R2 ;  /* 0x0000000400027825 */ /* 0x002fca00078e0202 */
[----:B0-----:R-:W-:Y:S01]  /*0690*/  STG.E desc[UR6][R2.64], R5 ;  /* 0x0000000502007986 */ /* 0x001fe2000c101906 */
[----:B------:R-:W-:Y:S05]  /*06a0*/  EXIT ;  /* 0x000000000000794d */ /* 0x000fea0003800000 */
.L_x_0:
[----:B------:R-:W-:-:S00]  /*06b0*/  BRA `(.L_x_0) ;  /* 0xfffffffc00fc7947 */ /* 0x000fc0000383ffff */
[----:B------:R-:W-:-:S00]  /*06c0*/  NOP ;  /* 0x0000000000007918 */ /* 0x000fc00000000000 */
        /* <DEDUP_REMOVED lines=11> */
.L_x_1:


//--------------------- .nv.shared.triton_per_fused_abs_mean_relu_sub_38 --------------------------
	.section	.nv.shared.triton_per_fused_abs_mean_relu_sub_38,"aw",@nobits
	.sectionflags	@""
	.align	16
	.zero		1024


//--------------------- .nv.constant0.triton_per_fused_abs_mean_relu_sub_38 --------------------------
	.section	.nv.constant0.triton_per_fused_abs_mean_relu_sub_38,"a",@progbits
	.sectionflags	@""
	.align	4
.nv.constant0.triton_per_fused_abs_mean_relu_sub_38:
	.zero		560
